	.headerflags	@"EF_CUDA_TEXMODE_UNIFIED EF_CUDA_64BIT_ADDRESS EF_CUDA_ACCELERATORS EF_CUDA_SM90 EF_CUDA_VIRTUAL_SM(EF_CUDA_SM90)"
	.elftype	@"ET_EXEC"


//--------------------- .nv.info                  --------------------------
	.section	.nv.info,"",@"SHT_CUDA_INFO"
	.align	4


	//----- nvinfo : EIATTR_REGCOUNT
	.align		4
        /*0000*/ 	.byte	0x04, 0x2f
        /*0002*/ 	.short	(.L_2 - .L_1)
	.align		4
.L_1:
        /*0004*/ 	.word	index@(triton_poi_fused__log_softmax_4)
        /*0008*/ 	.word	0x00000016


	//----- nvinfo : EIATTR_MIN_STACK_SIZE
	.align		4
.L_2:
        /*000c*/ 	.byte	0x04, 0x12
        /*000e*/ 	.short	(.L_4 - .L_3)
	.align		4
.L_3:
        /*0010*/ 	.word	index@(triton_poi_fused__log_softmax_4)
        /*0014*/ 	.word	0x00000000


	//----- nvinfo : EIATTR_FRAME_SIZE
	.align		4
.L_4:
        /*0018*/ 	.byte	0x04, 0x11
        /*001a*/ 	.short	(.L_6 - .L_5)
	.align		4
.L_5:
        /*001c*/ 	.word	index@(triton_poi_fused__log_softmax_4)
        /*0020*/ 	.word	0x00000000


	//----- nvinfo : EIATTR_MIN_STACK_SIZE
	.align		4
.L_6:
        /*0024*/ 	.byte	0x04, 0x12
        /*0026*/ 	.short	(.L_8 - .L_7)
	.align		4
.L_7:
        /*0028*/ 	.word	index@(triton_poi_fused__log_softmax_4)
        /*002c*/ 	.word	0x00000000
.L_8:


//--------------------- .nv.info.triton_poi_fused__log_softmax_4 --------------------------
	.section	.nv.info.triton_poi_fused__log_softmax_4,"",@"SHT_CUDA_INFO"
	.sectionflags	@""
	.align	4


	//----- nvinfo : EIATTR_CUDA_API_VERSION
	.align		4
        /*0000*/ 	.byte	0x04, 0x37
        /*0002*/ 	.short	(.L_10 - .L_9)
.L_9:
        /*0004*/ 	.word	0x0000007c


	//----- nvinfo : EIATTR_KPARAM_INFO
	.align		4
.L_10:
        /*0008*/ 	.byte	0x04, 0x17
        /*000a*/ 	.short	(.L_12 - .L_11)
.L_11:
        /*000c*/ 	.word	0x00000000
        /*0010*/ 	.short	0x0002
        /*0012*/ 	.short	0x0010
        /*0014*/ 	.byte	0x00, 0xf0, 0x11, 0x00


	//----- nvinfo : EIATTR_KPARAM_INFO
	.align		4
.L_12:
        /*0018*/ 	.byte	0x04, 0x17
        /*001a*/ 	.short	(.L_14 - .L_13)
.L_13:
        /*001c*/ 	.word	0x00000000
        /*0020*/ 	.short	0x0001
        /*0022*/ 	.short	0x0008
        /*0024*/ 	.byte	0x00, 0xf4, 0x21, 0x00


	//----- nvinfo : EIATTR_KPARAM_INFO
	.align		4
.L_14:
        /*0028*/ 	.byte	0x04, 0x17
        /*002a*/ 	.short	(.L_16 - .L_15)
.L_15:
        /*002c*/ 	.word	0x00000000
        /*0030*/ 	.short	0x0000
        /*0032*/ 	.short	0x0000
        /*0034*/ 	.byte	0x00, 0xf4, 0x21, 0x00


	//----- nvinfo : EIATTR_SPARSE_MMA_MASK
	.align		4
.L_16:
        /*0038*/ 	.byte	0x03, 0x50
        /*003a*/ 	.short	0x0000


	//----- nvinfo : EIATTR_MAXREG_COUNT
	.align		4
        /*003c*/ 	.byte	0x03, 0x1b
        /*003e*/ 	.short	0x00ff


	//----- nvinfo : EIATTR_EXIT_INSTR_OFFSETS
	.align		4
        /*0040*/ 	.byte	0x04, 0x1c
        /*0042*/ 	.short	(.L_18 - .L_17)


	//   ....[0]....
.L_17:
        /*0044*/ 	.word	0x00000890


	//   ....[1]....
        /*0048*/ 	.word	0x000008b0


	//----- nvinfo : EIATTR_REQNTID
	.align		4
.L_18:
        /*004c*/ 	.byte	0x04, 0x10
        /*004e*/ 	.short	(.L_20 - .L_19)
.L_19:
        /*0050*/ 	.word	0x00000080
        /*0054*/ 	.word	0x00000001
        /*0058*/ 	.word	0x00000001


	//----- nvinfo : EIATTR_CBANK_PARAM_SIZE
	.align		4
.L_20:
        /*005c*/ 	.byte	0x03, 0x19
        /*005e*/ 	.short	0x0014


	//----- nvinfo : EIATTR_PARAM_CBANK
	.align		4
        /*0060*/ 	.byte	0x04, 0x0a
        /*0062*/ 	.short	(.L_22 - .L_21)
	.align		4
.L_21:
        /*0064*/ 	.word	index@(.nv.constant0.triton_poi_fused__log_softmax_4)
        /*0068*/ 	.short	0x0210
        /*006a*/ 	.short	0x0014


	//----- nvinfo : EIATTR_SW_WAR
	.align		4
.L_22:
        /*006c*/ 	.byte	0x04, 0x36
        /*006e*/ 	.short	(.L_24 - .L_23)
.L_23:
        /*0070*/ 	.word	0x00000008
.L_24:


//--------------------- .nv.callgraph             --------------------------
	.section	.nv.callgraph,"",@"SHT_CUDA_CALLGRAPH"
	.align	4
	.sectionentsize	8
	.align		4
        /*0000*/ 	.word	0x00000000
	.align		4
        /*0004*/ 	.word	0xffffffff
	.align		4
        /*0008*/ 	.word	0x00000000
	.align		4
        /*000c*/ 	.word	0xfffffffe
	.align		4
        /*0010*/ 	.word	0x00000000
	.align		4
        /*0014*/ 	.word	0xfffffffd
	.align		4
        /*0018*/ 	.word	0x00000000
	.align		4
        /*001c*/ 	.word	0xfffffffc


//--------------------- .nv.constant4             --------------------------
	.section	.nv.constant4,"a",@progbits
	.align	8
	.align		8
.nv.constant4:
        /*0000*/ 	.dword	_$_str


//--------------------- .text.triton_poi_fused__log_softmax_4 --------------------------
	.section	.text.triton_poi_fused__log_softmax_4,"ax",@progbits
	.align	128
        .global         triton_poi_fused__log_softmax_4
        .type           triton_poi_fused__log_softmax_4,@function
        .size           triton_poi_fused__log_softmax_4,(.L_x_1 - triton_poi_fused__log_softmax_4)
        .other          triton_poi_fused__log_softmax_4,@"STO_CUDA_ENTRY STV_DEFAULT"
triton_poi_fused__log_softmax_4:
.text.triton_poi_fused__log_softmax_4:
[----:B------:R-:W0:Y:S02]  /*0000*/  LDC R1, c[0x0][0x28] ;  /* 0x00000a00ff017b82 */ /* 0x000e240000000800 */
[----:B------:R-:W1:Y:S01]  /*0010*/  S2R R0, SR_TID.X ;  /* 0x0000000000007919 */ /* 0x000e620000002100 */
[----:B------:R-:W2:Y:S01]  /*0020*/  LDC.64 R4, c[0x0][0x210] ;  /* 0x00008400ff047b82 */ /* 0x000ea20000000a00 */
[----:B------:R-:W3:Y:S01]  /*0030*/  S2R R7, SR_CTAID.X ;  /* 0x0000000000077919 */ /* 0x000ee20000002500 */
[----:B------:R-:W-:Y:S01]  /*0040*/  CS2R R8, SRZ ;  /* 0x0000000000087805 */ /* 0x000fe2000001ff00 */
[----:B------:R-:W-:Y:S01]  /*0050*/  ULDC.64 UR4, c[0x0][0x208] ;  /* 0x0000820000047ab9 */ /* 0x000fe20000000a00 */
[----:B------:R-:W-:Y:S01]  /*0060*/  CS2R R10, SRZ ;  /* 0x00000000000a7805 */ /* 0x000fe2000001ff00 */
[----:B------:R-:W-:Y:S01]  /*0070*/  ULDC.64 UR6, c[0x0][0x218] ;  /* 0x0000860000067ab9 */ /* 0x000fe20000000a00 */
[----:B-1----:R-:W-:Y:S02]  /*0080*/  SHF.L.U32 R0, R0, 0x1, RZ ;  /* 0x0000000100007819 */ /* 0x002fe400000006ff */
[----:B---3--:R-:W-:Y:S02]  /*0090*/  SHF.R.S32.HI R3, RZ, 0x17, R7 ;  /* 0x00000017ff037819 */ /* 0x008fe40000011407 */
[----:B------:R-:W-:-:S02]  /*00a0*/  LOP3.LUT R0, R0, 0xfe, RZ, 0xc0, !PT ;  /* 0x000000fe00007812 */ /* 0x000fc400078ec0ff */
[----:B------:R-:W-:Y:S02]  /*00b0*/  SGXT R3, R3, 0x1 ;  /* 0x000000010303781a */ /* 0x000fe40000000200 */
[----:B------:R-:W-:-:S04]  /*00c0*/  LEA R0, R7, R0, 0x8 ;  /* 0x0000000007007211 */ /* 0x000fc800078e40ff */
[CC--:B------:R-:W-:Y:S02]  /*00d0*/  LEA.HI R2, R3.reuse, R0.reuse, RZ, 0x4 ;  /* 0x0000000003027211 */ /* 0x0c0fe400078f20ff */
[-C--:B------:R-:W-:Y:S02]  /*00e0*/  LEA.HI R6, R3, R0.reuse, RZ, 0x6 ;  /* 0x0000000003067211 */ /* 0x080fe400078f30ff */
[----:B------:R-:W-:Y:S02]  /*00f0*/  LOP3.LUT R3, R2, 0xfffffff0, RZ, 0xc0, !PT ;  /* 0xfffffff002037812 */ /* 0x000fe400078ec0ff */
[----:B------:R-:W-:Y:S02]  /*0100*/  LOP3.LUT R6, R6, 0xffffffc0, RZ, 0xc0, !PT ;  /* 0xffffffc006067812 */ /* 0x000fe400078ec0ff */
[----:B------:R-:W-:Y:S02]  /*0110*/  ISETP.GE.AND P0, PT, R0, 0x100, PT ;  /* 0x000001000000780c */ /* 0x000fe40003f06270 */
[----:B------:R-:W-:-:S02]  /*0120*/  IADD3 R13, R6, R0, -R3 ;  /* 0x00000000060d7210 */ /* 0x000fc40007ffe803 */
[----:B------:R-:W-:Y:S02]  /*0130*/  CS2R R6, SRZ ;  /* 0x0000000000067805 */ /* 0x000fe4000001ff00 */
[----:B------:R-:W-:Y:S01]  /*0140*/  IADD3 R15, R13, 0x10, RZ ;  /* 0x000000100d0f7810 */ /* 0x000fe20007ffe0ff */
[----:B--2---:R-:W-:-:S04]  /*0150*/  IMAD.WIDE R2, R13, 0x4, R4 ;  /* 0x000000040d027825 */ /* 0x004fc800078e0204 */
[----:B------:R-:W-:Y:S02]  /*0160*/  IMAD.WIDE R14, R15, 0x4, R4 ;  /* 0x000000040f0e7825 */ /* 0x000fe400078e0204 */
[----:B------:R1:W2:Y:S01]  /*0170*/  @!P0 LDG.E.EL.64 R6, desc[UR4][R2.64] ;  /* 0x0000000402068981 */ /* 0x0002a2000c2e1b00 */
[----:B------:R-:W-:-:S03]  /*0180*/  IADD3 R17, R13, 0x20, RZ ;  /* 0x000000200d117810 */ /* 0x000fc60007ffe0ff */
[----:B------:R-:W3:Y:S01]  /*0190*/  @!P0 LDG.E.EL.64 R8, desc[UR4][R14.64] ;  /* 0x000000040e088981 */ /* 0x000ee2000c2e1b00 */
[----:B------:R-:W-:Y:S01]  /*01a0*/  IADD3 R19, R13, 0x30, RZ ;  /* 0x000000300d137810 */ /* 0x000fe20007ffe0ff */
[----:B------:R-:W-:Y:S01]  /*01b0*/  IMAD.WIDE R16, R17, 0x4, R4 ;  /* 0x0000000411107825 */ /* 0x000fe200078e0204 */
[----:B------:R-:W-:-:S03]  /*01c0*/  CS2R R12, SRZ ;  /* 0x00000000000c7805 */ /* 0x000fc6000001ff00 */
[--C-:B------:R-:W-:Y:S01]  /*01d0*/  IMAD.WIDE R18, R19, 0x4, R4.reuse ;  /* 0x0000000413127825 */ /* 0x100fe200078e0204 */
[----:B------:R-:W4:Y:S04]  /*01e0*/  @!P0 LDG.E.EL.64 R10, desc[UR4][R16.64] ;  /* 0x00000004100a8981 */ /* 0x000f28000c2e1b00 */
[----:B------:R-:W5:Y:S01]  /*01f0*/  @!P0 LDG.E.EL.64 R12, desc[UR4][R18.64] ;  /* 0x00000004120c8981 */ /* 0x000f62000c2e1b00 */
[----:B-1----:R-:W-:Y:S01]  /*0200*/  CS2R R2, SRZ ;  /* 0x0000000000027805 */ /* 0x002fe2000001ff00 */
[----:B------:R-:W-:-:S05]  /*0210*/  IMAD.WIDE R4, R0, 0x4, R4 ;  /* 0x0000000400047825 */ /* 0x000fca00078e0204 */
[----:B------:R1:W5:Y:S01]  /*0220*/  @!P0 LDG.E.64 R2, desc[UR4][R4.64] ;  /* 0x0000000404028981 */ /* 0x000362000c1e1b00 */
[----:B--2---:R-:W-:Y:S01]  /*0230*/  FMUL R6, R6, 1.4426950216293334961 ;  /* 0x3fb8aa3b06067820 */ /* 0x004fe20000400000 */
[----:B------:R-:W-:Y:S01]  /*0240*/  FMUL R7, R7, 1.4426950216293334961 ;  /* 0x3fb8aa3b07077820 */ /* 0x000fe20000400000 */
[----:B---3--:R-:W-:-:S03]  /*0250*/  FMUL R8, R8, 1.4426950216293334961 ;  /* 0x3fb8aa3b08087820 */ /* 0x008fc60000400000 */
[----:B------:R-:W-:Y:S01]  /*0260*/  FSETP.GEU.AND P6, PT, R6, -126, PT ;  /* 0xc2fc00000600780b */ /* 0x000fe20003fce000 */
[----:B------:R-:W-:Y:S01]  /*0270*/  FMUL R9, R9, 1.4426950216293334961 ;  /* 0x3fb8aa3b09097820 */ /* 0x000fe20000400000 */
[----:B------:R-:W-:Y:S02]  /*0280*/  FSETP.GEU.AND P1, PT, R7, -126, PT ;  /* 0xc2fc00000700780b */ /* 0x000fe40003f2e000 */
[----:B------:R-:W-:Y:S01]  /*0290*/  FSETP.GEU.AND P2, PT, R8, -126, PT ;  /* 0xc2fc00000800780b */ /* 0x000fe20003f4e000 */
[----:B----4-:R-:W-:Y:S01]  /*02a0*/  FMUL R10, R10, 1.4426950216293334961 ;  /* 0x3fb8aa3b0a0a7820 */ /* 0x010fe20000400000 */
[----:B------:R-:W-:Y:S01]  /*02b0*/  FMUL R11, R11, 1.4426950216293334961 ;  /* 0x3fb8aa3b0b0b7820 */ /* 0x000fe20000400000 */
[----:B------:R-:W-:Y:S01]  /*02c0*/  FSETP.GEU.AND P3, PT, R9, -126, PT ;  /* 0xc2fc00000900780b */ /* 0x000fe20003f6e000 */
[----:B-----5:R-:W-:Y:S02]  /*02d0*/  FMUL R12, R12, 1.4426950216293334961 ;  /* 0x3fb8aa3b0c0c7820 */ /* 0x020fe40000400000 */
[----:B------:R-:W-:Y:S01]  /*02e0*/  FSETP.GEU.AND P4, PT, R10, -126, PT ;  /* 0xc2fc00000a00780b */ /* 0x000fe20003f8e000 */
[----:B------:R-:W-:-:S02]  /*02f0*/  FMUL R14, R13, 1.4426950216293334961 ;  /* 0x3fb8aa3b0d0e7820 */ /* 0x000fc40000400000 */
[----:B------:R-:W-:Y:S01]  /*0300*/  @!P6 FMUL R6, R6, 0.5 ;  /* 0x3f0000000606e820 */ /* 0x000fe20000400000 */
[----:B------:R-:W-:Y:S01]  /*0310*/  FSETP.GEU.AND P5, PT, R11, -126, PT ;  /* 0xc2fc00000b00780b */ /* 0x000fe20003fae000 */
[----:B------:R-:W-:Y:S02]  /*0320*/  @!P1 FMUL R7, R7, 0.5 ;  /* 0x3f00000007079820 */ /* 0x000fe40000400000 */
[----:B------:R-:W-:Y:S02]  /*0330*/  @!P2 FMUL R8, R8, 0.5 ;  /* 0x3f0000000808a820 */ /* 0x000fe40000400000 */
[----:B------:R-:W2:Y:S01]  /*0340*/  MUFU.EX2 R6, R6 ;  /* 0x0000000600067308 */ /* 0x000ea20000000800 */
[----:B------:R-:W-:-:S03]  /*0350*/  @!P3 FMUL R9, R9, 0.5 ;  /* 0x3f0000000909b820 */ /* 0x000fc60000400000 */
[----:B------:R-:W-:-:S04]  /*0360*/  @!P4 FMUL R10, R10, 0.5 ;  /* 0x3f0000000a0ac820 */ /* 0x000fc80000400000 */
[----:B-1----:R-:W1:Y:S01]  /*0370*/  MUFU.EX2 R5, R8 ;  /* 0x0000000800057308 */ /* 0x002e620000000800 */
[----:B------:R-:W-:Y:S01]  /*0380*/  @!P5 FMUL R11, R11, 0.5 ;  /* 0x3f0000000b0bd820 */ /* 0x000fe20000400000 */
[----:B--2---:R-:W-:Y:S01]  /*0390*/  @!P6 FMUL R6, R6, R6 ;  /* 0x000000060606e220 */ /* 0x004fe20000400000 */
[----:B------:R-:W-:-:S05]  /*03a0*/  FSETP.GEU.AND P6, PT, R12, -126, PT ;  /* 0xc2fc00000c00780b */ /* 0x000fca0003fce000 */
[----:B------:R-:W2:Y:S01]  /*03b0*/  MUFU.EX2 R7, R7 ;  /* 0x0000000700077308 */ /* 0x000ea20000000800 */
[----:B-1----:R-:W-:Y:S01]  /*03c0*/  @!P2 FMUL R5, R5, R5 ;  /* 0x000000050505a220 */ /* 0x002fe20000400000 */
[----:B------:R-:W-:-:S06]  /*03d0*/  FSETP.GEU.AND P2, PT, R14, -126, PT ;  /* 0xc2fc00000e00780b */ /* 0x000fcc0003f4e000 */
[----:B------:R-:W1:Y:S01]  /*03e0*/  MUFU.EX2 R4, R9 ;  /* 0x0000000900047308 */ /* 0x000e620000000800 */
[----:B------:R-:W-:Y:S01]  /*03f0*/  FADD R5, R6, R5 ;  /* 0x0000000506057221 */ /* 0x000fe20000000000 */
[----:B------:R-:W-:Y:S01]  /*0400*/  @!P6 FMUL R12, R12, 0.5 ;  /* 0x3f0000000c0ce820 */ /* 0x000fe20000400000 */
[----:B--2---:R-:W-:-:S05]  /*0410*/  @!P1 FMUL R7, R7, R7 ;  /* 0x0000000707079220 */ /* 0x004fca0000400000 */
[----:B------:R-:W2:Y:S01]  /*0420*/  MUFU.EX2 R10, R10 ;  /* 0x0000000a000a7308 */ /* 0x000ea20000000800 */
[----:B------:R-:W-:Y:S01]  /*0430*/  @!P2 FMUL R14, R14, 0.5 ;  /* 0x3f0000000e0ea820 */ /* 0x000fe20000400000 */
[----:B-1----:R-:W-:-:S06]  /*0440*/  @!P3 FMUL R4, R4, R4 ;  /* 0x000000040404b220 */ /* 0x002fcc0000400000 */
[----:B------:R1:W3:Y:S01]  /*0450*/  MUFU.EX2 R13, R11 ;  /* 0x0000000b000d7308 */ /* 0x0002e20000000800 */
[----:B------:R-:W-:Y:S01]  /*0460*/  FADD R4, R7, R4 ;  /* 0x0000000407047221 */ /* 0x000fe20000000000 */
[----:B--2---:R-:W-:-:S06]  /*0470*/  @!P4 FMUL R10, R10, R10 ;  /* 0x0000000a0a0ac220 */ /* 0x004fcc0000400000 */
[----:B------:R-:W2:Y:S01]  /*0480*/  MUFU.EX2 R8, R12 ;  /* 0x0000000c00087308 */ /* 0x000ea20000000800 */
[----:B-1----:R-:W-:Y:S01]  /*0490*/  HFMA2.MMA R11, -RZ, RZ, 1.5048828125, 33.21875 ;  /* 0x3e055027ff0b7435 */ /* 0x002fe200000001ff */
[----:B------:R-:W-:Y:S01]  /*04a0*/  FADD R5, R5, R10 ;  /* 0x0000000a05057221 */ /* 0x000fe20000000000 */
[----:B---3--:R-:W-:-:S05]  /*04b0*/  @!P5 FMUL R13, R13, R13 ;  /* 0x0000000d0d0dd220 */ /* 0x008fca0000400000 */
[----:B------:R-:W1:Y:S01]  /*04c0*/  MUFU.EX2 R16, R14 ;  /* 0x0000000e00107308 */ /* 0x000e620000000800 */
[----:B------:R-:W-:Y:S01]  /*04d0*/  FADD R13, R4, R13 ;  /* 0x0000000d040d7221 */ /* 0x000fe20000000000 */
[----:B--2---:R-:W-:-:S04]  /*04e0*/  @!P6 FMUL R8, R8, R8 ;  /* 0x000000080808e220 */ /* 0x004fc80000400000 */
[----:B------:R-:W-:Y:S01]  /*04f0*/  FADD R4, R5, R8 ;  /* 0x0000000805047221 */ /* 0x000fe20000000000 */
[----:B-1----:R-:W-:-:S04]  /*0500*/  @!P2 FMUL R16, R16, R16 ;  /* 0x000000101010a220 */ /* 0x002fc80000400000 */
[----:B------:R-:W-:Y:S01]  /*0510*/  FSETP.GEU.AND P1, PT, R4, 1.175494350822287508e-38, PT ;  /* 0x008000000400780b */ /* 0x000fe20003f2e000 */
[----:B------:R-:W-:-:S05]  /*0520*/  FADD R5, R13, R16 ;  /* 0x000000100d057221 */ /* 0x000fca0000000000 */
[----:B------:R-:W-:-:S07]  /*0530*/  FSETP.GEU.AND P2, PT, R5, 1.175494350822287508e-38, PT ;  /* 0x008000000500780b */ /* 0x000fce0003f4e000 */
[----:B------:R-:W-:-:S05]  /*0540*/  @!P1 FMUL R4, R4, 8388608 ;  /* 0x4b00000004049820 */ /* 0x000fca0000400000 */
[----:B------:R-:W-:Y:S02]  /*0550*/  IADD3 R9, R4, -0x3f2aaaab, RZ ;  /* 0xc0d5555504097810 */ /* 0x000fe40007ffe0ff */
[----:B------:R-:W-:Y:S01]  /*0560*/  FSETP.NEU.AND P3, PT, R4, RZ, PT ;  /* 0x000000ff0400720b */ /* 0x000fe20003f6d000 */
[----:B------:R-:W-:Y:S01]  /*0570*/  @!P2 FMUL R5, R5, 8388608 ;  /* 0x4b0000000505a820 */ /* 0x000fe20000400000 */
[----:B------:R-:W-:-:S04]  /*0580*/  LOP3.LUT R9, R9, 0xff800000, RZ, 0xc0, !PT ;  /* 0xff80000009097812 */ /* 0x000fc800078ec0ff */
[----:B------:R-:W-:Y:S02]  /*0590*/  IADD3 R8, R5, -0x3f2aaaab, RZ ;  /* 0xc0d5555505087810 */ /* 0x000fe40007ffe0ff */
[----:B------:R-:W-:Y:S02]  /*05a0*/  IADD3 R7, R4, -R9, RZ ;  /* 0x8000000904077210 */ /* 0x000fe40007ffe0ff */
[----:B------:R-:W-:Y:S02]  /*05b0*/  LOP3.LUT R8, R8, 0xff800000, RZ, 0xc0, !PT ;  /* 0xff80000008087812 */ /* 0x000fe400078ec0ff */
[----:B------:R-:W-:Y:S01]  /*05c0*/  I2FP.F32.S32 R9, R9 ;  /* 0x0000000900097245 */ /* 0x000fe20000201400 */
[----:B------:R-:W-:Y:S01]  /*05d0*/  FADD R7, R7, -1 ;  /* 0xbf80000007077421 */ /* 0x000fe20000000000 */
[----:B------:R-:W-:Y:S02]  /*05e0*/  IADD3 R6, R5, -R8, RZ ;  /* 0x8000000805067210 */ /* 0x000fe40007ffe0ff */
[----:B------:R-:W-:Y:S01]  /*05f0*/  I2FP.F32.S32 R8, R8 ;  /* 0x0000000800087245 */ /* 0x000fe20000201400 */
[----:B------:R-:W-:-:S02]  /*0600*/  FFMA.FTZ R10, R7, -R11, 0.14084610342979431152 ;  /* 0x3e1039f6070a7423 */ /* 0x000fc4000001080b */
[----:B------:R-:W-:Y:S02]  /*0610*/  FADD R6, R6, -1 ;  /* 0xbf80000006067421 */ /* 0x000fe40000000000 */
[C---:B------:R-:W-:Y:S02]  /*0620*/  FFMA.FTZ R10, R7.reuse, R10, -0.12148627638816833496 ;  /* 0xbdf8cdcc070a7423 */ /* 0x040fe4000001000a */
[C---:B------:R-:W-:Y:S02]  /*0630*/  FFMA.FTZ R11, R6.reuse, -R11, 0.14084610342979431152 ;  /* 0x3e1039f6060b7423 */ /* 0x040fe4000001080b */
[C---:B------:R-:W-:Y:S02]  /*0640*/  FFMA.FTZ R10, R7.reuse, R10, 0.13980610668659210205 ;  /* 0x3e0f2955070a7423 */ /* 0x040fe4000001000a */
[----:B------:R-:W-:Y:S02]  /*0650*/  FFMA.FTZ R11, R6, R11, -0.12148627638816833496 ;  /* 0xbdf8cdcc060b7423 */ /* 0x000fe4000001000b */
[----:B------:R-:W-:-:S02]  /*0660*/  FFMA.FTZ R10, R7, R10, -0.16684235632419586182 ;  /* 0xbe2ad8b9070a7423 */ /* 0x000fc4000001000a */
[C---:B------:R-:W-:Y:S02]  /*0670*/  FFMA.FTZ R11, R6.reuse, R11, 0.13980610668659210205 ;  /* 0x3e0f2955060b7423 */ /* 0x040fe4000001000b */
[C---:B------:R-:W-:Y:S02]  /*0680*/  FFMA.FTZ R10, R7.reuse, R10, 0.20012299716472625732 ;  /* 0x3e4ced0b070a7423 */ /* 0x040fe4000001000a */
[C---:B------:R-:W-:Y:S02]  /*0690*/  FFMA.FTZ R11, R6.reuse, R11, -0.16684235632419586182 ;  /* 0xbe2ad8b9060b7423 */ /* 0x040fe4000001000b */
[C---:B------:R-:W-:Y:S01]  /*06a0*/  FFMA.FTZ R12, R7.reuse, R10, -0.24999669194221496582 ;  /* 0xbe7fff22070c7423 */ /* 0x040fe2000001000a */
[----:B------:R-:W-:Y:S01]  /*06b0*/  FSEL R10, RZ, -23, P1 ;  /* 0xc1b80000ff0a7808 */ /* 0x000fe20000800000 */
[----:B------:R-:W-:Y:S01]  /*06c0*/  FFMA.FTZ R11, R6, R11, 0.20012299716472625732 ;  /* 0x3e4ced0b060b7423 */ /* 0x000fe2000001000b */
[----:B------:R-:W-:Y:S01]  /*06d0*/  ISETP.GE.U32.AND P1, PT, R4, 0x7f800000, PT ;  /* 0x7f8000000400780c */ /* 0x000fe20003f26070 */
[----:B------:R-:W-:-:S02]  /*06e0*/  FFMA.FTZ R12, R7, R12, 0.33333182334899902344 ;  /* 0x3eaaaa78070c7423 */ /* 0x000fc4000001000c */
[C---:B------:R-:W-:Y:S01]  /*06f0*/  FFMA.FTZ R13, R6.reuse, R11, -0.24999669194221496582 ;  /* 0xbe7fff22060d7423 */ /* 0x040fe2000001000b */
[----:B------:R-:W-:Y:S01]  /*0700*/  FSEL R11, RZ, -23, P2 ;  /* 0xc1b80000ff0b7808 */ /* 0x000fe20001000000 */
[----:B------:R-:W-:Y:S01]  /*0710*/  FFMA.FTZ R12, R7, R12, -0.5 ;  /* 0xbf000000070c7423 */ /* 0x000fe2000001000c */
[----:B------:R-:W-:Y:S01]  /*0720*/  ISETP.GE.U32.AND P2, PT, R5, 0x7f800000, PT ;  /* 0x7f8000000500780c */ /* 0x000fe20003f46070 */
[----:B------:R-:W-:Y:S01]  /*0730*/  FFMA.FTZ R13, R6, R13, 0.33333182334899902344 ;  /* 0x3eaaaa78060d7423 */ /* 0x000fe2000001000d */
[----:B------:R-:W-:Y:S01]  /*0740*/  FFMA.FTZ R9, R9, 1.1920928955078125e-07, R10 ;  /* 0x3400000009097823 */ /* 0x000fe2000001000a */
[C---:B------:R-:W-:Y:S01]  /*0750*/  FMUL R12, R7.reuse, R12 ;  /* 0x0000000c070c7220 */ /* 0x040fe20000400000 */
[----:B------:R-:W-:Y:S01]  /*0760*/  FFMA.FTZ R8, R8, 1.1920928955078125e-07, R11 ;  /* 0x3400000008087823 */ /* 0x000fe2000001000b */
[C---:B------:R-:W-:Y:S02]  /*0770*/  FFMA.FTZ R13, R6.reuse, R13, -0.5 ;  /* 0xbf000000060d7423 */ /* 0x040fe4000001000d */
[----:B------:R-:W-:Y:S01]  /*0780*/  FFMA.FTZ R12, R7, R12, R7 ;  /* 0x0000000c070c7223 */ /* 0x000fe20000010007 */
[----:B------:R-:W-:Y:S01]  /*0790*/  @P1 MOV R7, 0x7f800000 ;  /* 0x7f80000000071802 */ /* 0x000fe20000000f00 */
[----:B------:R-:W-:-:S02]  /*07a0*/  FMUL R13, R6, R13 ;  /* 0x0000000d060d7220 */ /* 0x000fc40000400000 */
[----:B------:R-:W-:Y:S02]  /*07b0*/  FFMA.FTZ R9, R9, 0.69314718246459960938, R12 ;  /* 0x3f31721809097823 */ /* 0x000fe4000001000c */
[----:B------:R-:W-:Y:S01]  /*07c0*/  FFMA.FTZ R13, R6, R13, R6 ;  /* 0x0000000d060d7223 */ /* 0x000fe20000010006 */
[----:B------:R-:W-:Y:S01]  /*07d0*/  @P2 MOV R6, 0x7f800000 ;  /* 0x7f80000000062802 */ /* 0x000fe20000000f00 */
[----:B------:R-:W-:Y:S01]  /*07e0*/  @P1 FFMA.FTZ R9, R4, R7, +INF ;  /* 0x7f80000004091423 */ /* 0x000fe20000010007 */
[C---:B------:R-:W-:Y:S01]  /*07f0*/  FSETP.NEU.AND P1, PT, R5.reuse, RZ, PT ;  /* 0x000000ff0500720b */ /* 0x040fe20003f2d000 */
[----:B------:R-:W-:Y:S02]  /*0800*/  FFMA.FTZ R8, R8, 0.69314718246459960938, R13 ;  /* 0x3f31721808087823 */ /* 0x000fe4000001000d */
[----:B------:R-:W-:Y:S01]  /*0810*/  @P2 FFMA.FTZ R8, R5, R6, +INF ;  /* 0x7f80000005082423 */ /* 0x000fe20000010006 */
[----:B------:R-:W-:Y:S02]  /*0820*/  SHF.R.S32.HI R5, RZ, 0x1f, R0 ;  /* 0x0000001fff057819 */ /* 0x000fe40000011400 */
[----:B------:R-:W-:-:S02]  /*0830*/  LEA R4, P2, R0, UR6, 0x2 ;  /* 0x0000000600047c11 */ /* 0x000fc4000f8410ff */
[----:B------:R-:W-:Y:S02]  /*0840*/  FSEL R9, R9, -INF , P3 ;  /* 0xff80000009097808 */ /* 0x000fe40001800000 */
[----:B------:R-:W-:Y:S02]  /*0850*/  FSEL R8, R8, -INF , P1 ;  /* 0xff80000008087808 */ /* 0x000fe40000800000 */
[----:B------:R-:W-:Y:S01]  /*0860*/  LEA.HI.X R5, R0, UR7, R5, 0x2, P2 ;  /* 0x0000000700057c11 */ /* 0x000fe200090f1405 */
[----:B------:R-:W-:Y:S02]  /*0870*/  FADD R2, -R9, R2 ;  /* 0x0000000209027221 */ /* 0x000fe40000000100 */
[----:B------:R-:W-:Y:S01]  /*0880*/  FADD R3, -R8, R3 ;  /* 0x0000000308037221 */ /* 0x000fe20000000100 */
[----:B------:R-:W-:Y:S06]  /*0890*/  @P0 EXIT ;  /* 0x000000000000094d */ /* 0x000fec0003800000 */
[----:B------:R-:W-:Y:S01]  /*08a0*/  STG.E.64 desc[UR4][R4.64], R2 ;  /* 0x0000000204007986 */ /* 0x000fe2000c101b04 */
[----:B------:R-:W-:Y:S05]  /*08b0*/  EXIT ;  /* 0x000000000000794d */ /* 0x000fea0003800000 */
.L_x_0:
[----:B------:R-:W-:-:S00]  /*08c0*/  BRA `(.L_x_0) ;  /* 0xfffffffc00fc7947 */ /* 0x000fc0000383ffff */
[----:B------:R-:W-:-:S00]  /*08d0*/  NOP ;  /* 0x0000000000007918 */ /* 0x000fc00000000000 */
        /* <DEDUP_REMOVED lines=10> */
.L_x_1:


//--------------------- .nv.global.init           --------------------------
	.section	.nv.global.init,"aw",@progbits
.nv.global.init:
	.type		_$_str,@object
	.size		_$_str,(.L_0 - _$_str)
_$_str:
        /*0000*/ 	.byte	0x5f, 0x5f, 0x43, 0x55, 0x44, 0x41, 0x5f, 0x46, 0x54, 0x5a, 0x00
.L_0:


//--------------------- .nv.constant0.triton_poi_fused__log_softmax_4 --------------------------
	.section	.nv.constant0.triton_poi_fused__log_softmax_4,"a",@progbits
	.sectionflags	@""
	.align	4
.nv.constant0.triton_poi_fused__log_softmax_4:
	.zero		548
